	.headerflags	@"EF_CUDA_TEXMODE_UNIFIED EF_CUDA_64BIT_ADDRESS EF_CUDA_ACCELERATORS EF_CUDA_SM90 EF_CUDA_VIRTUAL_SM(EF_CUDA_SM90)"
	.elftype	@"ET_EXEC"


//--------------------- .nv.info                  --------------------------
	.section	.nv.info,"",@"SHT_CUDA_INFO"
	.align	4


	//----- nvinfo : EIATTR_REGCOUNT
	.align		4
        /*0000*/ 	.byte	0x04, 0x2f
        /*0002*/ 	.short	(.L_3 - .L_2)
	.align		4
.L_2:
        /*0004*/ 	.word	index@(triton_poi_fused__native_batch_norm_legit_no_training_add_relu_10)
        /*0008*/ 	.word	0x00000027


	//----- nvinfo : EIATTR_MIN_STACK_SIZE
	.align		4
.L_3:
        /*000c*/ 	.byte	0x04, 0x12
        /*000e*/ 	.short	(.L_5 - .L_4)
	.align		4
.L_4:
        /*0010*/ 	.word	index@(triton_poi_fused__native_batch_norm_legit_no_training_add_relu_10)
        /*0014*/ 	.word	0x00000000


	//----- nvinfo : EIATTR_FRAME_SIZE
	.align		4
.L_5:
        /*0018*/ 	.byte	0x04, 0x11
        /*001a*/ 	.short	(.L_7 - .L_6)
	.align		4
.L_6:
        /*001c*/ 	.word	index@(triton_poi_fused__native_batch_norm_legit_no_training_add_relu_10)
        /*0020*/ 	.word	0x00000000


	//----- nvinfo : EIATTR_MIN_STACK_SIZE
	.align		4
.L_7:
        /*0024*/ 	.byte	0x04, 0x12
        /*0026*/ 	.short	(.L_9 - .L_8)
	.align		4
.L_8:
        /*0028*/ 	.word	index@(triton_poi_fused__native_batch_norm_legit_no_training_add_relu_10)
        /*002c*/ 	.word	0x00000000
.L_9:


//--------------------- .nv.info.triton_poi_fused__native_batch_norm_legit_no_training_add_relu_10 --------------------------
	.section	.nv.info.triton_poi_fused__native_batch_norm_legit_no_training_add_relu_10,"",@"SHT_CUDA_INFO"
	.sectionflags	@""
	.align	4


	//----- nvinfo : EIATTR_CUDA_API_VERSION
	.align		4
        /*0000*/ 	.byte	0x04, 0x37
        /*0002*/ 	.short	(.L_11 - .L_10)
.L_10:
        /*0004*/ 	.word	0x0000007c


	//----- nvinfo : EIATTR_KPARAM_INFO
	.align		4
.L_11:
        /*0008*/ 	.byte	0x04, 0x17
        /*000a*/ 	.short	(.L_13 - .L_12)
.L_12:
        /*000c*/ 	.word	0x00000000
        /*0010*/ 	.short	0x0007
        /*0012*/ 	.short	0x0038
        /*0014*/ 	.byte	0x00, 0xf0, 0x11, 0x00


	//----- nvinfo : EIATTR_KPARAM_INFO
	.align		4
.L_13:
        /*0018*/ 	.byte	0x04, 0x17
        /*001a*/ 	.short	(.L_15 - .L_14)
.L_14:
        /*001c*/ 	.word	0x00000000
        /*0020*/ 	.short	0x0006
        /*0022*/ 	.short	0x0030
        /*0024*/ 	.byte	0x00, 0xf4, 0x21, 0x00


	//----- nvinfo : EIATTR_KPARAM_INFO
	.align		4
.L_15:
        /*0028*/ 	.byte	0x04, 0x17
        /*002a*/ 	.short	(.L_17 - .L_16)
.L_16:
        /*002c*/ 	.word	0x00000000
        /*0030*/ 	.short	0x0005
        /*0032*/ 	.short	0x0028
        /*0034*/ 	.byte	0x00, 0xf4, 0x21, 0x00


	//----- nvinfo : EIATTR_KPARAM_INFO
	.align		4
.L_17:
        /*0038*/ 	.byte	0x04, 0x17
        /*003a*/ 	.short	(.L_19 - .L_18)
.L_18:
        /*003c*/ 	.word	0x00000000
        /*0040*/ 	.short	0x0004
        /*0042*/ 	.short	0x0020
        /*0044*/ 	.byte	0x00, 0xf4, 0x21, 0x00


	//----- nvinfo : EIATTR_KPARAM_INFO
	.align		4
.L_19:
        /*0048*/ 	.byte	0x04, 0x17
        /*004a*/ 	.short	(.L_21 - .L_20)
.L_20:
        /*004c*/ 	.word	0x00000000
        /*0050*/ 	.short	0x0003
        /*0052*/ 	.short	0x0018
        /*0054*/ 	.byte	0x00, 0xf4, 0x21, 0x00


	//----- nvinfo : EIATTR_KPARAM_INFO
	.align		4
.L_21:
        /*0058*/ 	.byte	0x04, 0x17
        /*005a*/ 	.short	(.L_23 - .L_22)
.L_22:
        /*005c*/ 	.word	0x00000000
        /*0060*/ 	.short	0x0002
        /*0062*/ 	.short	0x0010
        /*0064*/ 	.byte	0x00, 0xf4, 0x21, 0x00


	//----- nvinfo : EIATTR_KPARAM_INFO
	.align		4
.L_23:
        /*0068*/ 	.byte	0x04, 0x17
        /*006a*/ 	.short	(.L_25 - .L_24)
.L_24:
        /*006c*/ 	.word	0x00000000
        /*0070*/ 	.short	0x0001
        /*0072*/ 	.short	0x0008
        /*0074*/ 	.byte	0x00, 0xf4, 0x21, 0x00


	//----- nvinfo : EIATTR_KPARAM_INFO
	.align		4
.L_25:
        /*0078*/ 	.byte	0x04, 0x17
        /*007a*/ 	.short	(.L_27 - .L_26)
.L_26:
        /*007c*/ 	.word	0x00000000
        /*0080*/ 	.short	0x0000
        /*0082*/ 	.short	0x0000
        /*0084*/ 	.byte	0x00, 0xf4, 0x21, 0x00


	//----- nvinfo : EIATTR_SPARSE_MMA_MASK
	.align		4
.L_27:
        /*0088*/ 	.byte	0x03, 0x50
        /*008a*/ 	.short	0x0000


	//----- nvinfo : EIATTR_MAXREG_COUNT
	.align		4
        /*008c*/ 	.byte	0x03, 0x1b
        /*008e*/ 	.short	0x00ff


	//----- nvinfo : EIATTR_EXIT_INSTR_OFFSETS
	.align		4
        /*0090*/ 	.byte	0x04, 0x1c
        /*0092*/ 	.short	(.L_29 - .L_28)


	//   ....[0]....
.L_28:
        /*0094*/ 	.word	0x000007d0


	//----- nvinfo : EIATTR_REQNTID
	.align		4
.L_29:
        /*0098*/ 	.byte	0x04, 0x10
        /*009a*/ 	.short	(.L_31 - .L_30)
.L_30:
        /*009c*/ 	.word	0x00000080
        /*00a0*/ 	.word	0x00000001
        /*00a4*/ 	.word	0x00000001


	//----- nvinfo : EIATTR_CBANK_PARAM_SIZE
	.align		4
.L_31:
        /*00a8*/ 	.byte	0x03, 0x19
        /*00aa*/ 	.short	0x003c


	//----- nvinfo : EIATTR_PARAM_CBANK
	.align		4
        /*00ac*/ 	.byte	0x04, 0x0a
        /*00ae*/ 	.short	(.L_33 - .L_32)
	.align		4
.L_32:
        /*00b0*/ 	.word	index@(.nv.constant0.triton_poi_fused__native_batch_norm_legit_no_training_add_relu_10)
        /*00b4*/ 	.short	0x0210
        /*00b6*/ 	.short	0x003c


	//----- nvinfo : EIATTR_SW_WAR
	.align		4
.L_33:
        /*00b8*/ 	.byte	0x04, 0x36
        /*00ba*/ 	.short	(.L_35 - .L_34)
.L_34:
        /*00bc*/ 	.word	0x00000008
.L_35:


//--------------------- .nv.callgraph             --------------------------
	.section	.nv.callgraph,"",@"SHT_CUDA_CALLGRAPH"
	.align	4
	.sectionentsize	8
	.align		4
        /*0000*/ 	.word	0x00000000
	.align		4
        /*0004*/ 	.word	0xffffffff
	.align		4
        /*0008*/ 	.word	0x00000000
	.align		4
        /*000c*/ 	.word	0xfffffffe
	.align		4
        /*0010*/ 	.word	0x00000000
	.align		4
        /*0014*/ 	.word	0xfffffffd
	.align		4
        /*0018*/ 	.word	0x00000000
	.align		4
        /*001c*/ 	.word	0xfffffffc


//--------------------- .nv.constant4             --------------------------
	.section	.nv.constant4,"a",@progbits
	.align	8
	.align		8
.nv.constant4:
        /*0000*/ 	.dword	_$_str
	.align		8
        /*0008*/ 	.dword	_$_str_$_2


//--------------------- .text.triton_poi_fused__native_batch_norm_legit_no_training_add_relu_10 --------------------------
	.section	.text.triton_poi_fused__native_batch_norm_legit_no_training_add_relu_10,"ax",@progbits
	.align	128
        .global         triton_poi_fused__native_batch_norm_legit_no_training_add_relu_10
        .type           triton_poi_fused__native_batch_norm_legit_no_training_add_relu_10,@function
        .size           triton_poi_fused__native_batch_norm_legit_no_training_add_relu_10,(.L_x_1 - triton_poi_fused__native_batch_norm_legit_no_training_add_relu_10)
        .other          triton_poi_fused__native_batch_norm_legit_no_training_add_relu_10,@"STO_CUDA_ENTRY STV_DEFAULT"
triton_poi_fused__native_batch_norm_legit_no_training_add_relu_10:
.text.triton_poi_fused__native_batch_norm_legit_no_training_add_relu_10:
[----:B------:R-:W-:Y:S01]  /*0000*/  LDC R1, c[0x0][0x28] ;  /* 0x00000a00ff017b82 */ /* 0x000fe20000000800 */
[----:B------:R-:W1:Y:S07]  /*0010*/  S2R R0, SR_TID.X ;  /* 0x0000000000007919 */ /* 0x000e6e0000002100 */
[----:B------:R-:W2:Y:S01]  /*0020*/  LDC.64 R4, c[0x0][0x220] ;  /* 0x00008800ff047b82 */ /* 0x000ea20000000a00 */
[----:B------:R-:W-:Y:S01]  /*0030*/  ULDC.64 UR4, c[0x0][0x208] ;  /* 0x0000820000047ab9 */ /* 0x000fe20000000a00 */
[----:B------:R-:W3:Y:S06]  /*0040*/  S2R R7, SR_CTAID.X ;  /* 0x0000000000077919 */ /* 0x000eec0000002500 */
[----:B------:R-:W4:Y:S08]  /*0050*/  LDC.64 R8, c[0x0][0x218] ;  /* 0x00008600ff087b82 */ /* 0x000f300000000a00 */
[----:B------:R-:W5:Y:S08]  /*0060*/  LDC.64 R20, c[0x0][0x210] ;  /* 0x00008400ff147b82 */ /* 0x000f700000000a00 */
[----:B------:R-:W5:Y:S01]  /*0070*/  LDC.64 R12, c[0x0][0x228] ;  /* 0x00008a00ff0c7b82 */ /* 0x000f620000000a00 */
[----:B-1----:R-:W-:-:S07]  /*0080*/  SHF.L.U32 R0, R0, 0x2, RZ ;  /* 0x0000000200007819 */ /* 0x002fce00000006ff */
[----:B------:R-:W1:Y:S01]  /*0090*/  LDC.64 R16, c[0x0][0x230] ;  /* 0x00008c00ff107b82 */ /* 0x000e620000000a00 */
[----:B---3--:R-:W-:Y:S02]  /*00a0*/  SHF.R.S32.HI R3, RZ, 0x15, R7 ;  /* 0x00000015ff037819 */ /* 0x008fe40000011407 */
[----:B------:R-:W-:Y:S02]  /*00b0*/  LOP3.LUT R0, R0, 0x1fc, RZ, 0xc0, !PT ;  /* 0x000001fc00007812 */ /* 0x000fe400078ec0ff */
[----:B------:R-:W-:Y:S01]  /*00c0*/  SGXT R3, R3, 0x1 ;  /* 0x000000010303781a */ /* 0x000fe20000000200 */
[----:B------:R-:W-:Y:S01]  /*00d0*/  HFMA2.MMA R2, -RZ, RZ, 1.625, 0 ;  /* 0x3e800000ff027435 */ /* 0x000fe200000001ff */
[----:B------:R-:W-:Y:S01]  /*00e0*/  LEA R0, R7, R0, 0xa ;  /* 0x0000000007007211 */ /* 0x000fe200078e50ff */
[----:B------:R-:W3:Y:S03]  /*00f0*/  LDC.64 R24, c[0x0][0x238] ;  /* 0x00008e00ff187b82 */ /* 0x000ee60000000a00 */
[----:B------:R-:W-:-:S04]  /*0100*/  LEA.HI R3, R3, R0, RZ, 0x8 ;  /* 0x0000000003037211 */ /* 0x000fc800078f40ff */
[----:B------:R-:W-:-:S04]  /*0110*/  LOP3.LUT R3, R3, 0xffffff00, RZ, 0xc0, !PT ;  /* 0xffffff0003037812 */ /* 0x000fc800078ec0ff */
[----:B------:R-:W-:-:S05]  /*0120*/  IADD3 R3, R0, -R3, RZ ;  /* 0x8000000300037210 */ /* 0x000fca0007ffe0ff */
[----:B--2---:R-:W-:-:S06]  /*0130*/  IMAD.WIDE R4, R3, 0x4, R4 ;  /* 0x0000000403047825 */ /* 0x004fcc00078e0204 */
[----:B------:R-:W2:Y:S01]  /*0140*/  LDG.E.EL.128 R4, desc[UR4][R4.64] ;  /* 0x0000000404047981 */ /* 0x000ea2000c2e1d00 */
[----:B----4-:R-:W-:-:S04]  /*0150*/  IMAD.WIDE R8, R3, 0x4, R8 ;  /* 0x0000000403087825 */ /* 0x010fc800078e0208 */
[----:B-----5:R-:W-:Y:S02]  /*0160*/  IMAD.WIDE R20, R0, 0x4, R20 ;  /* 0x0000000400147825 */ /* 0x020fe400078e0214 */
[----:B------:R-:W4:Y:S02]  /*0170*/  LDG.E.EL.128 R8, desc[UR4][R8.64] ;  /* 0x0000000408087981 */ /* 0x000f24000c2e1d00 */
[C---:B0-----:R-:W-:Y:S02]  /*0180*/  IMAD.WIDE R12, R3.reuse, 0x4, R12 ;  /* 0x00000004030c7825 */ /* 0x041fe400078e020c */
[----:B------:R-:W4:Y:S02]  /*0190*/  LDG.E.128 R28, desc[UR4][R20.64+0x800] ;  /* 0x00080004141c7981 */ /* 0x000f24000c1e1d00 */
[----:B-1----:R-:W-:Y:S02]  /*01a0*/  IMAD.WIDE R16, R3, 0x4, R16 ;  /* 0x0000000403107825 */ /* 0x002fe400078e0210 */
[----:B------:R-:W5:Y:S02]  /*01b0*/  LDG.E.128 R32, desc[UR4][R20.64] ;  /* 0x0000000414207981 */ /* 0x000f64000c1e1d00 */
[----:B--2---:R-:W-:Y:S01]  /*01c0*/  FADD R7, R7, 9.9999997473787516356e-06 ;  /* 0x3727c5ac07077421 */ /* 0x004fe20000000000 */
[----:B------:R-:W-:-:S04]  /*01d0*/  FADD R6, R6, 9.9999997473787516356e-06 ;  /* 0x3727c5ac06067421 */ /* 0x000fc80000000000 */
[----:B------:R-:W0:Y:S08]  /*01e0*/  MUFU.SQRT R14, R6 ;  /* 0x00000006000e7308 */ /* 0x000e300000002000 */
[----:B------:R-:W1:Y:S01]  /*01f0*/  MUFU.SQRT R7, R7 ;  /* 0x0000000700077308 */ /* 0x000e620000002000 */
[C---:B0-----:R-:W-:Y:S02]  /*0200*/  FSETP.GT.AND P0, PT, R14.reuse, 8.50705917302346158658e+37, PT ;  /* 0x7e8000000e00780b */ /* 0x041fe40003f04000 */
[----:B------:R-:W-:-:S02]  /*0210*/  FSETP.GEU.AND P2, PT, R14, 1.175494350822287508e-38, PT ;  /* 0x008000000e00780b */ /* 0x000fc40003f4e000 */
[C---:B-1----:R-:W-:Y:S02]  /*0220*/  FSETP.GT.AND P1, PT, R7.reuse, 8.50705917302346158658e+37, PT ;  /* 0x7e8000000700780b */ /* 0x042fe40003f24000 */
[----:B------:R-:W-:-:S07]  /*0230*/  FSETP.GEU.AND P3, PT, R7, 1.175494350822287508e-38, PT ;  /* 0x008000000700780b */ /* 0x000fce0003f6e000 */
[----:B------:R-:W-:-:S04]  /*0240*/  @P0 FMUL R14, R14, 0.25 ;  /* 0x3e8000000e0e0820 */ /* 0x000fc80000400000 */
[----:B------:R-:W-:Y:S01]  /*0250*/  @P1 FMUL R7, R7, 0.25 ;  /* 0x3e80000007071820 */ /* 0x000fe20000400000 */
[----:B------:R-:W-:-:S03]  /*0260*/  @!P2 FMUL R14, R14, 16777216 ;  /* 0x4b8000000e0ea820 */ /* 0x000fc60000400000 */
[----:B------:R-:W-:Y:S01]  /*0270*/  @!P3 FMUL R7, R7, 16777216 ;  /* 0x4b8000000707b820 */ /* 0x000fe20000400000 */
[----:B------:R-:W0:Y:S01]  /*0280*/  MUFU.RCP R6, R14 ;  /* 0x0000000e00067308 */ /* 0x000e220000001000 */
[C---:B------:R-:W-:Y:S02]  /*0290*/  FSEL R15, R2.reuse, 1, P0 ;  /* 0x3f800000020f7808 */ /* 0x040fe40000000000 */
[----:B------:R-:W-:-:S05]  /*02a0*/  FSEL R18, R2, 1, P1 ;  /* 0x3f80000002127808 */ /* 0x000fca0000800000 */
[----:B------:R-:W1:Y:S01]  /*02b0*/  MUFU.RCP R7, R7 ;  /* 0x0000000700077308 */ /* 0x000e620000001000 */
[----:B------:R-:W-:Y:S01]  /*02c0*/  @!P2 FMUL R15, R15, 16777216 ;  /* 0x4b8000000f0fa820 */ /* 0x000fe20000400000 */
[----:B------:R-:W-:-:S03]  /*02d0*/  @!P3 FMUL R18, R18, 16777216 ;  /* 0x4b8000001212b820 */ /* 0x000fc60000400000 */
[----:B0-----:R-:W-:Y:S02]  /*02e0*/  FMUL R6, R6, R15 ;  /* 0x0000000f06067220 */ /* 0x001fe40000400000 */
[----:B------:R-:W2:Y:S01]  /*02f0*/  LDG.E.EL.128 R12, desc[UR4][R12.64] ;  /* 0x000000040c0c7981 */ /* 0x000ea2000c2e1d00 */
[----:B-1----:R-:W-:-:S03]  /*0300*/  FMUL R3, R7, R18 ;  /* 0x0000001207037220 */ /* 0x002fc60000400000 */
[----:B------:R-:W2:Y:S01]  /*0310*/  LDG.E.EL.128 R16, desc[UR4][R16.64] ;  /* 0x0000000410107981 */ /* 0x000ea2000c2e1d00 */
[----:B------:R-:W-:Y:S01]  /*0320*/  FADD R7, R4, 9.9999997473787516356e-06 ;  /* 0x3727c5ac04077421 */ /* 0x000fe20000000000 */
[--C-:B----4-:R-:W-:Y:S01]  /*0330*/  FADD R4, R31, -R11.reuse ;  /* 0x8000000b1f047221 */ /* 0x110fe20000000000 */
[----:B-----5:R-:W-:Y:S01]  /*0340*/  FADD R20, R35, -R11 ;  /* 0x8000000b23147221 */ /* 0x020fe20000000000 */
[--C-:B------:R-:W-:Y:S01]  /*0350*/  FADD R21, R30, -R10.reuse ;  /* 0x8000000a1e157221 */ /* 0x100fe20000000000 */
[----:B------:R-:W-:Y:S01]  /*0360*/  FADD R23, R34, -R10 ;  /* 0x8000000a22177221 */ /* 0x000fe20000000000 */
[----:B------:R3:W0:Y:S01]  /*0370*/  MUFU.SQRT R36, R7 ;  /* 0x0000000700247308 */ /* 0x0006220000002000 */
[C---:B------:R-:W-:Y:S01]  /*0380*/  FMUL R4, R3.reuse, R4 ;  /* 0x0000000403047220 */ /* 0x040fe20000400000 */
[C---:B------:R-:W-:Y:S01]  /*0390*/  FMUL R21, R6.reuse, R21 ;  /* 0x0000001506157220 */ /* 0x040fe20000400000 */
[----:B------:R-:W-:Y:S01]  /*03a0*/  FMUL R23, R6, R23 ;  /* 0x0000001706177220 */ /* 0x000fe20000400000 */
[----:B------:R-:W-:Y:S01]  /*03b0*/  FMUL R10, R3, R20 ;  /* 0x00000014030a7220 */ /* 0x000fe20000400000 */
[----:B---3--:R-:W-:-:S05]  /*03c0*/  IMAD.WIDE R6, R0, 0x4, R24 ;  /* 0x0000000400067825 */ /* 0x008fca00078e0218 */
[----:B------:R-:W3:Y:S01]  /*03d0*/  LDG.E.128 R24, desc[UR4][R6.64+0x800] ;  /* 0x0008000406187981 */ /* 0x000ee2000c1e1d00 */
[C---:B0-----:R-:W-:Y:S02]  /*03e0*/  FSETP.GT.AND P0, PT, R36.reuse, 8.50705917302346158658e+37, PT ;  /* 0x7e8000002400780b */ /* 0x041fe40003f04000 */
[----:B------:R-:W-:-:S11]  /*03f0*/  FSETP.GEU.AND P1, PT, R36, 1.175494350822287508e-38, PT ;  /* 0x008000002400780b */ /* 0x000fd60003f2e000 */
[----:B------:R-:W-:-:S04]  /*0400*/  @P0 FMUL R36, R36, 0.25 ;  /* 0x3e80000024240820 */ /* 0x000fc80000400000 */
[----:B------:R-:W-:-:S04]  /*0410*/  @!P1 FMUL R36, R36, 16777216 ;  /* 0x4b80000024249820 */ /* 0x000fc80000400000 */
[----:B------:R-:W0:Y:S01]  /*0420*/  MUFU.RCP R11, R36 ;  /* 0x00000024000b7308 */ /* 0x000e220000001000 */
[----:B------:R-:W-:Y:S01]  /*0430*/  FADD R5, R5, 9.9999997473787516356e-06 ;  /* 0x3727c5ac05057421 */ /* 0x000fe20000000000 */
[C-C-:B--2---:R-:W-:Y:S01]  /*0440*/  FFMA R4, R15.reuse, R4, R19.reuse ;  /* 0x000000040f047223 */ /* 0x144fe20000000013 */
[----:B------:R-:W-:Y:S01]  /*0450*/  FFMA R10, R15, R10, R19 ;  /* 0x0000000a0f0a7223 */ /* 0x000fe20000000013 */
[C-C-:B------:R-:W-:Y:S01]  /*0460*/  FFMA R3, R14.reuse, R21, R18.reuse ;  /* 0x000000150e037223 */ /* 0x140fe20000000012 */
[----:B------:R-:W-:Y:S02]  /*0470*/  FFMA R15, R14, R23, R18 ;  /* 0x000000170e0f7223 */ /* 0x000fe40000000012 */
[----:B------:R1:W2:Y:S01]  /*0480*/  LDG.E.128 R20, desc[UR4][R6.64] ;  /* 0x0000000406147981 */ /* 0x0002a2000c1e1d00 */
[----:B------:R-:W-:-:S05]  /*0490*/  FSEL R14, R2, 1, P0 ;  /* 0x3f800000020e7808 */ /* 0x000fca0000000000 */
[----:B------:R-:W-:-:S04]  /*04a0*/  @!P1 FMUL R14, R14, 16777216 ;  /* 0x4b8000000e0e9820 */ /* 0x000fc80000400000 */
[----:B0-----:R-:W-:Y:S01]  /*04b0*/  FMUL R11, R11, R14 ;  /* 0x0000000e0b0b7220 */ /* 0x001fe20000400000 */
[----:B------:R-:W-:Y:S01]  /*04c0*/  FADD R32, R32, -R8 ;  /* 0x8000000820207221 */ /* 0x000fe20000000000 */
[----:B------:R-:W0:Y:S01]  /*04d0*/  MUFU.SQRT R14, R5 ;  /* 0x00000005000e7308 */ /* 0x000e220000002000 */
[----:B-1----:R-:W1:Y:S01]  /*04e0*/  LDC.64 R6, c[0x0][0x240] ;  /* 0x00009000ff067b82 */ /* 0x002e620000000a00 */
[C---:B0-----:R-:W-:Y:S02]  /*04f0*/  FSETP.GT.AND P0, PT, R14.reuse, 8.50705917302346158658e+37, PT ;  /* 0x7e8000000e00780b */ /* 0x041fe40003f04000 */
[----:B------:R-:W-:-:S11]  /*0500*/  FSETP.GEU.AND P1, PT, R14, 1.175494350822287508e-38, PT ;  /* 0x008000000e00780b */ /* 0x000fd60003f2e000 */
[----:B------:R-:W-:-:S04]  /*0510*/  @P0 FMUL R14, R14, 0.25 ;  /* 0x3e8000000e0e0820 */ /* 0x000fc80000400000 */
[----:B------:R-:W-:-:S06]  /*0520*/  @!P1 FMUL R14, R14, 16777216 ;  /* 0x4b8000000e0e9820 */ /* 0x000fcc0000400000 */
[----:B------:R-:W0:Y:S01]  /*0530*/  MUFU.RCP R14, R14 ;  /* 0x0000000e000e7308 */ /* 0x000e220000001000 */
[----:B------:R-:W-:Y:S01]  /*0540*/  FSEL R19, R2, 1, P0 ;  /* 0x3f80000002137808 */ /* 0x000fe20000000000 */
[----:B------:R-:W-:-:S04]  /*0550*/  FMUL R5, R11, R32 ;  /* 0x000000200b057220 */ /* 0x000fc80000400000 */
[----:B------:R-:W-:Y:S01]  /*0560*/  @!P1 FMUL R19, R19, 16777216 ;  /* 0x4b80000013139820 */ /* 0x000fe20000400000 */
[--C-:B------:R-:W-:Y:S01]  /*0570*/  FADD R33, R33, -R9.reuse ;  /* 0x8000000921217221 */ /* 0x100fe20000000000 */
[----:B------:R-:W-:Y:S01]  /*0580*/  FADD R28, R28, -R8 ;  /* 0x800000081c1c7221 */ /* 0x000fe20000000000 */
[----:B------:R-:W-:Y:S01]  /*0590*/  FADD R29, R29, -R9 ;  /* 0x800000091d1d7221 */ /* 0x000fe20000000000 */
[----:B------:R-:W-:Y:S01]  /*05a0*/  FFMA R5, R12, R5, R16 ;  /* 0x000000050c057223 */ /* 0x000fe20000000010 */
[----:B0-----:R-:W-:Y:S01]  /*05b0*/  FMUL R2, R14, R19 ;  /* 0x000000130e027220 */ /* 0x001fe20000400000 */
[----:B------:R-:W-:-:S03]  /*05c0*/  FMUL R11, R11, R28 ;  /* 0x0000001c0b0b7220 */ /* 0x000fc60000400000 */
[C---:B------:R-:W-:Y:S01]  /*05d0*/  FMUL R8, R2.reuse, R33 ;  /* 0x0000002102087220 */ /* 0x040fe20000400000 */
[----:B------:R-:W-:Y:S01]  /*05e0*/  FMUL R2, R2, R29 ;  /* 0x0000001d02027220 */ /* 0x000fe20000400000 */
[----:B------:R-:W-:Y:S02]  /*05f0*/  FFMA R11, R12, R11, R16 ;  /* 0x0000000b0c0b7223 */ /* 0x000fe40000000010 */
[C-C-:B------:R-:W-:Y:S01]  /*0600*/  FFMA R8, R13.reuse, R8, R17.reuse ;  /* 0x000000080d087223 */ /* 0x140fe20000000011 */
[----:B------:R-:W-:Y:S01]  /*0610*/  FFMA R2, R13, R2, R17 ;  /* 0x000000020d027223 */ /* 0x000fe20000000011 */
[----:B---3--:R-:W-:Y:S01]  /*0620*/  FSETP.GEU.AND P5, PT, R3, -R26, PT ;  /* 0x8000001a0300720b */ /* 0x008fe20003fae000 */
[----:B------:R-:W-:Y:S01]  /*0630*/  FADD R3, R26, R3 ;  /* 0x000000031a037221 */ /* 0x000fe20000000000 */
[----:B------:R-:W-:Y:S01]  /*0640*/  FSETP.GEU.AND P3, PT, R11, -R24, PT ;  /* 0x800000180b00720b */ /* 0x000fe20003f6e000 */
[----:B------:R-:W-:Y:S01]  /*0650*/  FADD R24, R24, R11 ;  /* 0x0000000b18187221 */ /* 0x000fe20000000000 */
[----:B------:R-:W-:Y:S01]  /*0660*/  FSETP.GEU.AND P4, PT, R2, -R25, PT ;  /* 0x800000190200720b */ /* 0x000fe20003f8e000 */
[----:B------:R-:W-:Y:S01]  /*0670*/  FADD R2, R25, R2 ;  /* 0x0000000219027221 */ /* 0x000fe20000000000 */
[----:B-1----:R-:W-:Y:S01]  /*0680*/  IMAD.WIDE R6, R0, 0x4, R6 ;  /* 0x0000000400067825 */ /* 0x002fe200078e0206 */
[----:B------:R-:W-:-:S02]  /*0690*/  SEL R26, R3, RZ, P5 ;  /* 0x000000ff031a7207 */ /* 0x000fc40002800000 */
[----:B------:R-:W-:Y:S02]  /*06a0*/  SEL R24, R24, RZ, P3 ;  /* 0x000000ff18187207 */ /* 0x000fe40001800000 */
[----:B------:R-:W-:Y:S02]  /*06b0*/  SEL R25, R2, RZ, P4 ;  /* 0x000000ff02197207 */ /* 0x000fe40002000000 */
[----:B--2---:R-:W-:Y:S01]  /*06c0*/  FSETP.GEU.AND P6, PT, R5, -R20, PT ;  /* 0x800000140500720b */ /* 0x004fe20003fce000 */
[----:B------:R-:W-:Y:S01]  /*06d0*/  FADD R5, R20, R5 ;  /* 0x0000000514057221 */ /* 0x000fe20000000000 */
[----:B------:R-:W-:Y:S01]  /*06e0*/  FSETP.GEU.AND P0, PT, R8, -R21, PT ;  /* 0x800000150800720b */ /* 0x000fe20003f0e000 */
[----:B------:R-:W-:Y:S01]  /*06f0*/  FADD R9, R21, R8 ;  /* 0x0000000815097221 */ /* 0x000fe20000000000 */
[----:B------:R-:W-:Y:S02]  /*0700*/  FSETP.GEU.AND P1, PT, R15, -R22, PT ;  /* 0x800000160f00720b */ /* 0x000fe40003f2e000 */
[----:B------:R-:W-:Y:S01]  /*0710*/  SEL R8, R5, RZ, P6 ;  /* 0x000000ff05087207 */ /* 0x000fe20003000000 */
[----:B------:R-:W-:Y:S01]  /*0720*/  FADD R15, R22, R15 ;  /* 0x0000000f160f7221 */ /* 0x000fe20000000000 */
[----:B------:R-:W-:Y:S01]  /*0730*/  FSETP.GEU.AND P2, PT, R10, -R23, PT ;  /* 0x800000170a00720b */ /* 0x000fe20003f4e000 */
[----:B------:R-:W-:Y:S01]  /*0740*/  FADD R23, R23, R10 ;  /* 0x0000000a17177221 */ /* 0x000fe20000000000 */
[----:B------:R-:W-:Y:S01]  /*0750*/  FSETP.GEU.AND P6, PT, R4, -R27, PT ;  /* 0x8000001b0400720b */ /* 0x000fe20003fce000 */
[----:B------:R-:W-:Y:S01]  /*0760*/  FADD R4, R27, R4 ;  /* 0x000000041b047221 */ /* 0x000fe20000000000 */
[----:B------:R-:W-:-:S02]  /*0770*/  SEL R9, R9, RZ, P0 ;  /* 0x000000ff09097207 */ /* 0x000fc40000000000 */
[----:B------:R-:W-:Y:S02]  /*0780*/  SEL R10, R15, RZ, P1 ;  /* 0x000000ff0f0a7207 */ /* 0x000fe40000800000 */
[----:B------:R-:W-:Y:S02]  /*0790*/  SEL R11, R23, RZ, P2 ;  /* 0x000000ff170b7207 */ /* 0x000fe40001000000 */
[----:B------:R-:W-:-:S03]  /*07a0*/  SEL R27, R4, RZ, P6 ;  /* 0x000000ff041b7207 */ /* 0x000fc60003000000 */
[----:B------:R-:W-:Y:S04]  /*07b0*/  STG.E.128 desc[UR4][R6.64], R8 ;  /* 0x0000000806007986 */ /* 0x000fe8000c101d04 */
[----:B------:R-:W-:Y:S01]  /*07c0*/  STG.E.128 desc[UR4][R6.64+0x800], R24 ;  /* 0x0008001806007986 */ /* 0x000fe2000c101d04 */
[----:B------:R-:W-:Y:S05]  /*07d0*/  EXIT ;  /* 0x000000000000794d */ /* 0x000fea0003800000 */
.L_x_0:
[----:B------:R-:W-:-:S00]  /*07e0*/  BRA `(.L_x_0) ;  /* 0xfffffffc00fc7947 */ /* 0x000fc0000383ffff */
[----:B------:R-:W-:-:S00]  /*07f0*/  NOP ;  /* 0x0000000000007918 */ /* 0x000fc00000000000 */
        /* <DEDUP_REMOVED lines=8> */
.L_x_1:


//--------------------- .nv.global.init           --------------------------
	.section	.nv.global.init,"aw",@progbits
.nv.global.init:
	.type		_$_str,@object
	.size		_$_str,(_$_str_$_2 - _$_str)
_$_str:
        /*0000*/ 	.byte	0x5f, 0x5f, 0x43, 0x55, 0x44, 0x41, 0x5f, 0x46, 0x54, 0x5a, 0x00
	.type		_$_str_$_2,@object
	.size		_$_str_$_2,(.L_1 - _$_str_$_2)
_$_str_$_2:
        /*000b*/ 	.byte	0x5f, 0x5f, 0x43, 0x55, 0x44, 0x41, 0x5f, 0x50, 0x52, 0x45, 0x43, 0x5f, 0x53, 0x51, 0x52, 0x54
        /*001b*/ 	.byte	0x00
.L_1:


//--------------------- .nv.constant0.triton_poi_fused__native_batch_norm_legit_no_training_add_relu_10 --------------------------
	.section	.nv.constant0.triton_poi_fused__native_batch_norm_legit_no_training_add_relu_10,"a",@progbits
	.sectionflags	@""
	.align	4
.nv.constant0.triton_poi_fused__native_batch_norm_legit_no_training_add_relu_10:
	.zero		588
